//
// Generated by NVIDIA NVVM Compiler
//
// Compiler Build ID: CL-36424714
// Cuda compilation tools, release 13.0, V13.0.88
// Based on NVVM 20.0.0
//

.version 9.0
.target sm_100
.address_size 64

	// .globl	_Z12multMatricesPiS_S_

.visible .entry _Z12multMatricesPiS_S_(
	.param .u64 .ptr .align 1 _Z12multMatricesPiS_S__param_0,
	.param .u64 .ptr .align 1 _Z12multMatricesPiS_S__param_1,
	.param .u64 .ptr .align 1 _Z12multMatricesPiS_S__param_2
)
{
	.reg .pred 	%p<9>;
	.reg .b32 	%r<108>;
	.reg .b64 	%rd<66>;

	ld.param.u64 	%rd13, [_Z12multMatricesPiS_S__param_0];
	ld.param.u64 	%rd14, [_Z12multMatricesPiS_S__param_1];
	cvta.to.global.u64 	%rd1, %rd14;
	cvta.to.global.u64 	%rd2, %rd13;
	mov.u32 	%r1, %ntid.x;
	mov.u32 	%r29, %tid.x;
	mul.lo.s32 	%r2, %r29, %r1;
	mov.u32 	%r3, %ctaid.x;
	setp.lt.u32 	%p1, %r1, 8;
	mov.b32 	%r102, 0;
	mov.u32 	%r107, %r102;
	@%p1 bra 	$L__BB0_3;
	and.b32  	%r31, %r1, -8;
	neg.s32 	%r96, %r31;
	shl.b32 	%r32, %r1, 1;
	add.s32 	%r33, %r3, %r32;
	mul.wide.u32 	%rd3, %r33, 4;
	mad.lo.s32 	%r34, %r1, 3, %r3;
	mul.wide.u32 	%rd4, %r34, 4;
	mad.lo.s32 	%r35, %r1, 5, %r3;
	mul.wide.u32 	%rd5, %r35, 4;
	mad.lo.s32 	%r36, %r1, 7, %r3;
	mul.wide.u32 	%rd6, %r36, 4;
	mul.wide.u32 	%rd15, %r2, 4;
	add.s64 	%rd16, %rd15, %rd2;
	add.s64 	%rd64, %rd16, 16;
	mov.b32 	%r107, 0;
	mov.u64 	%rd65, %rd1;
$L__BB0_2:
	.pragma "nounroll";
	and.b32  	%r102, %r1, 2040;
	ld.global.u32 	%r37, [%rd64+-16];
	mul.wide.u32 	%rd17, %r3, 4;
	add.s64 	%rd18, %rd65, %rd17;
	ld.global.u32 	%r38, [%rd18];
	mad.lo.s32 	%r39, %r38, %r37, %r107;
	ld.global.u32 	%r40, [%rd64+-12];
	add.s32 	%r41, %r1, %r3;
	mul.wide.u32 	%rd19, %r41, 4;
	add.s64 	%rd20, %rd65, %rd19;
	ld.global.u32 	%r42, [%rd20];
	mad.lo.s32 	%r43, %r42, %r40, %r39;
	ld.global.u32 	%r44, [%rd64+-8];
	add.s64 	%rd21, %rd65, %rd3;
	ld.global.u32 	%r45, [%rd21];
	mad.lo.s32 	%r46, %r45, %r44, %r43;
	ld.global.u32 	%r47, [%rd64+-4];
	add.s64 	%rd22, %rd65, %rd4;
	ld.global.u32 	%r48, [%rd22];
	mad.lo.s32 	%r49, %r48, %r47, %r46;
	ld.global.u32 	%r50, [%rd64];
	shl.b32 	%r51, %r1, 2;
	add.s32 	%r52, %r3, %r51;
	mul.wide.u32 	%rd23, %r52, 4;
	add.s64 	%rd24, %rd65, %rd23;
	ld.global.u32 	%r53, [%rd24];
	mad.lo.s32 	%r54, %r53, %r50, %r49;
	ld.global.u32 	%r55, [%rd64+4];
	add.s64 	%rd25, %rd65, %rd5;
	ld.global.u32 	%r56, [%rd25];
	mad.lo.s32 	%r57, %r56, %r55, %r54;
	ld.global.u32 	%r58, [%rd64+8];
	mad.lo.s32 	%r59, %r1, 6, %r3;
	mul.wide.u32 	%rd26, %r59, 4;
	add.s64 	%rd27, %rd65, %rd26;
	ld.global.u32 	%r60, [%rd27];
	mad.lo.s32 	%r61, %r60, %r58, %r57;
	ld.global.u32 	%r62, [%rd64+12];
	add.s64 	%rd28, %rd65, %rd6;
	ld.global.u32 	%r63, [%rd28];
	mad.lo.s32 	%r107, %r63, %r62, %r61;
	add.s32 	%r96, %r96, 8;
	mul.wide.u32 	%rd29, %r1, 32;
	add.s64 	%rd65, %rd65, %rd29;
	add.s64 	%rd64, %rd64, 32;
	setp.ne.s32 	%p2, %r96, 0;
	@%p2 bra 	$L__BB0_2;
$L__BB0_3:
	and.b32  	%r13, %r1, 7;
	setp.eq.s32 	%p3, %r13, 0;
	@%p3 bra 	$L__BB0_11;
	and.b32  	%r14, %r1, 3;
	setp.lt.u32 	%p4, %r13, 4;
	@%p4 bra 	$L__BB0_6;
	add.s32 	%r65, %r102, %r2;
	mul.wide.u32 	%rd30, %r65, 4;
	add.s64 	%rd31, %rd2, %rd30;
	ld.global.u32 	%r66, [%rd31];
	mad.lo.s32 	%r67, %r102, %r1, %r3;
	mul.wide.u32 	%rd32, %r67, 4;
	add.s64 	%rd33, %rd1, %rd32;
	ld.global.u32 	%r68, [%rd33];
	mad.lo.s32 	%r69, %r68, %r66, %r107;
	cvt.u64.u32 	%rd34, %r2;
	cvt.u64.u32 	%rd35, %r102;
	add.s64 	%rd36, %rd35, %rd34;
	shl.b64 	%rd37, %rd36, 2;
	add.s64 	%rd38, %rd2, %rd37;
	ld.global.u32 	%r70, [%rd38+4];
	add.s32 	%r71, %r67, %r1;
	mul.wide.u32 	%rd39, %r71, 4;
	add.s64 	%rd40, %rd1, %rd39;
	ld.global.u32 	%r72, [%rd40];
	mad.lo.s32 	%r73, %r72, %r70, %r69;
	ld.global.u32 	%r74, [%rd38+8];
	add.s32 	%r75, %r71, %r1;
	mul.wide.u32 	%rd41, %r75, 4;
	add.s64 	%rd42, %rd1, %rd41;
	ld.global.u32 	%r76, [%rd42];
	mad.lo.s32 	%r77, %r76, %r74, %r73;
	ld.global.u32 	%r78, [%rd38+12];
	add.s32 	%r79, %r75, %r1;
	mul.wide.u32 	%rd43, %r79, 4;
	add.s64 	%rd44, %rd1, %rd43;
	ld.global.u32 	%r80, [%rd44];
	mad.lo.s32 	%r107, %r80, %r78, %r77;
	add.s32 	%r102, %r102, 4;
$L__BB0_6:
	setp.eq.s32 	%p5, %r14, 0;
	@%p5 bra 	$L__BB0_11;
	setp.eq.s32 	%p6, %r14, 1;
	@%p6 bra 	$L__BB0_9;
	add.s32 	%r82, %r102, %r2;
	mul.wide.u32 	%rd45, %r82, 4;
	add.s64 	%rd46, %rd2, %rd45;
	ld.global.u32 	%r83, [%rd46];
	mad.lo.s32 	%r84, %r102, %r1, %r3;
	mul.wide.u32 	%rd47, %r84, 4;
	add.s64 	%rd48, %rd1, %rd47;
	ld.global.u32 	%r85, [%rd48];
	mad.lo.s32 	%r86, %r85, %r83, %r107;
	cvt.u64.u32 	%rd49, %r2;
	cvt.u64.u32 	%rd50, %r102;
	add.s64 	%rd51, %rd50, %rd49;
	shl.b64 	%rd52, %rd51, 2;
	add.s64 	%rd53, %rd2, %rd52;
	ld.global.u32 	%r87, [%rd53+4];
	add.s32 	%r88, %r84, %r1;
	mul.wide.u32 	%rd54, %r88, 4;
	add.s64 	%rd55, %rd1, %rd54;
	ld.global.u32 	%r89, [%rd55];
	mad.lo.s32 	%r107, %r89, %r87, %r86;
	add.s32 	%r102, %r102, 2;
$L__BB0_9:
	and.b32  	%r90, %r1, 1;
	setp.eq.b32 	%p7, %r90, 1;
	not.pred 	%p8, %p7;
	@%p8 bra 	$L__BB0_11;
	add.s32 	%r91, %r102, %r2;
	mul.wide.u32 	%rd56, %r91, 4;
	add.s64 	%rd57, %rd2, %rd56;
	ld.global.u32 	%r92, [%rd57];
	mad.lo.s32 	%r93, %r102, %r1, %r3;
	mul.wide.u32 	%rd58, %r93, 4;
	add.s64 	%rd59, %rd1, %rd58;
	ld.global.u32 	%r94, [%rd59];
	mad.lo.s32 	%r107, %r94, %r92, %r107;
$L__BB0_11:
	ld.param.u64 	%rd63, [_Z12multMatricesPiS_S__param_2];
	cvta.to.global.u64 	%rd60, %rd63;
	add.s32 	%r95, %r2, %r3;
	mul.wide.u32 	%rd61, %r95, 4;
	add.s64 	%rd62, %rd60, %rd61;
	st.global.u32 	[%rd62], %r107;
	ret;

}


// ===== COMPILED SASS (sm_100) =====

	.target	sm_100

	.elftype	@"ET_EXEC"


//--------------------- .note.nv.tkinfo           --------------------------
	.section	.note.nv.tkinfo,"",@"SHT_NOTE"
	.sectionflags	@"SHF_NOTE_NV_TKINFO"
	.tkinfo
        /*0018*/ 	.word	0x00000002
        /*0030*/ 	.string	""
        /*0030*/ 	.string	"ptxas"
        /*0030*/ 	.string	"Cuda compilation tools, release 13.0, V13.0.88"
        /*0030*/ 	.string	"Build cuda_13.0.r13.0/compiler.36424714_0"
        /*0030*/ 	.string	"-arch sm_100 -m 64 "



//--------------------- .note.nv.cuinfo           --------------------------
	.section	.note.nv.cuinfo,"",@"SHT_NOTE"
	.sectionflags	@"SHF_NOTE_NV_CUINFO"
        /*0018*/ 	.short	0x0002
        /*001a*/ 	.short	0x0064
        /*001c*/ 	.short	0x0082
	.zero		2


//--------------------- .nv.info                  --------------------------
	.section	.nv.info,"",@"SHT_CUDA_INFO"
	.align	4


	//----- nvinfo : EIATTR_REGCOUNT
	.align		4
        /*0000*/ 	.byte	0x04, 0x2f
        /*0002*/ 	.short	(.L_1 - .L_0)
	.align		4
.L_0:
        /*0004*/ 	.word	index@(_Z12multMatricesPiS_S_)
        /*0008*/ 	.word	0x00000020


	//----- nvinfo : EIATTR_FRAME_SIZE
	.align		4
.L_1:
        /*000c*/ 	.byte	0x04, 0x11
        /*000e*/ 	.short	(.L_3 - .L_2)
	.align		4
.L_2:
        /*0010*/ 	.word	index@(_Z12multMatricesPiS_S_)
        /*0014*/ 	.word	0x00000000


	//----- nvinfo : EIATTR_MIN_STACK_SIZE
	.align		4
.L_3:
        /*0018*/ 	.byte	0x04, 0x12
        /*001a*/ 	.short	(.L_5 - .L_4)
	.align		4
.L_4:
        /*001c*/ 	.word	index@(_Z12multMatricesPiS_S_)
        /*0020*/ 	.word	0x00000000
.L_5:


//--------------------- .nv.compat                --------------------------
	.section	.nv.compat,"",@"SHT_CUDA_COMPAT_INFO"
	.align	4
        /*0000*/ 	.byte	0x02, 0x09, 0x00, 0x00, 0x02, 0x02, 0x01, 0x00, 0x02, 0x05, 0x05, 0x00, 0x03, 0x07, 0x01, 0x01
        /*0010*/ 	.byte	0x02, 0x03, 0x00, 0x00, 0x02, 0x06, 0x01, 0x00, 0x04, 0x0b, 0x08, 0x00, 0x09, 0x00, 0x00, 0x00
        /*0020*/ 	.byte	0x00, 0x00, 0x00, 0x00


//--------------------- .nv.info._Z12multMatricesPiS_S_ --------------------------
	.section	.nv.info._Z12multMatricesPiS_S_,"",@"SHT_CUDA_INFO"
	.sectionflags	@""
	.align	4


	//----- nvinfo : EIATTR_CUDA_API_VERSION
	.align		4
        /*0000*/ 	.byte	0x04, 0x37
        /*0002*/ 	.short	(.L_7 - .L_6)
.L_6:
        /*0004*/ 	.word	0x00000082


	//----- nvinfo : EIATTR_KPARAM_INFO
	.align		4
.L_7:
        /*0008*/ 	.byte	0x04, 0x17
        /*000a*/ 	.short	(.L_9 - .L_8)
.L_8:
        /*000c*/ 	.word	0x00000000
        /*0010*/ 	.short	0x0002
        /*0012*/ 	.short	0x0010
        /*0014*/ 	.byte	0x00, 0xf5, 0x21, 0x00


	//----- nvinfo : EIATTR_KPARAM_INFO
	.align		4
.L_9:
        /*0018*/ 	.byte	0x04, 0x17
        /*001a*/ 	.short	(.L_11 - .L_10)
.L_10:
        /*001c*/ 	.word	0x00000000
        /*0020*/ 	.short	0x0001
        /*0022*/ 	.short	0x0008
        /*0024*/ 	.byte	0x00, 0xf5, 0x21, 0x00


	//----- nvinfo : EIATTR_KPARAM_INFO
	.align		4
.L_11:
        /*0028*/ 	.byte	0x04, 0x17
        /*002a*/ 	.short	(.L_13 - .L_12)
.L_12:
        /*002c*/ 	.word	0x00000000
        /*0030*/ 	.short	0x0000
        /*0032*/ 	.short	0x0000
        /*0034*/ 	.byte	0x00, 0xf5, 0x21, 0x00


	//----- nvinfo : EIATTR_SPARSE_MMA_MASK
	.align		4
.L_13:
        /*0038*/ 	.byte	0x03, 0x50
        /*003a*/ 	.short	0x0000


	//----- nvinfo : EIATTR_MAXREG_COUNT
	.align		4
        /*003c*/ 	.byte	0x03, 0x1b
        /*003e*/ 	.short	0x00ff


	//----- nvinfo : EIATTR_MERCURY_ISA_VERSION
	.align		4
        /*0040*/ 	.byte	0x03, 0x5f
        /*0042*/ 	.short	0x0101


	//----- nvinfo : EIATTR_VRC_CTA_INIT_COUNT
	.align		4
        /*0044*/ 	.byte	0x02, 0x4a
	.zero		1
	.zero		1


	//----- nvinfo : EIATTR_EXIT_INSTR_OFFSETS
	.align		4
        /*0048*/ 	.byte	0x04, 0x1c
        /*004a*/ 	.short	(.L_15 - .L_14)


	//   ....[0]....
.L_14:
        /*004c*/ 	.word	0x000008b0


	//----- nvinfo : EIATTR_CBANK_PARAM_SIZE
	.align		4
.L_15:
        /*0050*/ 	.byte	0x03, 0x19
        /*0052*/ 	.short	0x0018


	//----- nvinfo : EIATTR_PARAM_CBANK
	.align		4
        /*0054*/ 	.byte	0x04, 0x0a
        /*0056*/ 	.short	(.L_17 - .L_16)
	.align		4
.L_16:
        /*0058*/ 	.word	index@(.nv.constant0._Z12multMatricesPiS_S_)
        /*005c*/ 	.short	0x0380
        /*005e*/ 	.short	0x0018


	//----- nvinfo : EIATTR_SW_WAR
	.align		4
.L_17:
        /*0060*/ 	.byte	0x04, 0x36
        /*0062*/ 	.short	(.L_19 - .L_18)
.L_18:
        /*0064*/ 	.word	0x00000008
.L_19:


//--------------------- .nv.callgraph             --------------------------
	.section	.nv.callgraph,"",@"SHT_CUDA_CALLGRAPH"
	.align	4
	.sectionentsize	8
	.align		4
        /*0000*/ 	.word	0x00000000
	.align		4
        /*0004*/ 	.word	0xffffffff
	.align		4
        /*0008*/ 	.word	0x00000000
	.align		4
        /*000c*/ 	.word	0xfffffffe
	.align		4
        /*0010*/ 	.word	0x00000000
	.align		4
        /*0014*/ 	.word	0xfffffffd
	.align		4
        /*0018*/ 	.word	0x00000000
	.align		4
        /*001c*/ 	.word	0xfffffffc


//--------------------- .text._Z12multMatricesPiS_S_ --------------------------
	.section	.text._Z12multMatricesPiS_S_,"ax",@progbits
	.align	128
        .global         _Z12multMatricesPiS_S_
        .type           _Z12multMatricesPiS_S_,@function
        .size           _Z12multMatricesPiS_S_,(.L_x_5 - _Z12multMatricesPiS_S_)
        .other          _Z12multMatricesPiS_S_,@"STO_CUDA_ENTRY STV_DEFAULT"
_Z12multMatricesPiS_S_:
.text._Z12multMatricesPiS_S_:
[----:B------:R-:W-:Y:S08]  /*0000*/  LDC R1, c[0x0][0x37c] ;  /* 0x0000df00ff017b82 */ /* 0x000ff00000000800 */
[----:B------:R-:W0:Y:S01]  /*0010*/  LDC R0, c[0x0][0x360] ;  /* 0x0000d800ff007b82 */ /* 0x000e220000000800 */
[----:B------:R-:W1:Y:S01]  /*0020*/  S2R R5, SR_TID.X ;  /* 0x0000000000057919 */ /* 0x000e620000002100 */
[----:B------:R-:W2:Y:S01]  /*0030*/  LDCU.64 UR4, c[0x0][0x358] ;  /* 0x00006b00ff0477ac */ /* 0x000ea20008000a00 */
[----:B------:R-:W-:Y:S01]  /*0040*/  HFMA2 R9, -RZ, RZ, 0, 0 ;  /* 0x00000000ff097431 */ /* 0x000fe200000001ff */
[----:B------:R-:W-:Y:S01]  /*0050*/  MOV R24, RZ ;  /* 0x000000ff00187202 */ /* 0x000fe20000000f00 */
[----:B------:R-:W3:Y:S01]  /*0060*/  S2R R3, SR_CTAID.X ;  /* 0x0000000000037919 */ /* 0x000ee20000002500 */
[C---:B0-----:R-:W-:Y:S01]  /*0070*/  ISETP.GE.U32.AND P0, PT, R0.reuse, 0x8, PT ;  /* 0x000000080000780c */ /* 0x041fe20003f06070 */
[----:B-1----:R-:W-:-:S12]  /*0080*/  IMAD R2, R0, R5, RZ ;  /* 0x0000000500027224 */ /* 0x002fd800078e02ff */
[----:B--23--:R-:W-:Y:S05]  /*0090*/  @!P0 BRA `(.L_x_0) ;  /* 0x0000000000e08947 */ /* 0x00cfea0003800000 */
[----:B------:R-:W0:Y:S01]  /*00a0*/  LDC.64 R4, c[0x0][0x380] ;  /* 0x0000e000ff047b82 */ /* 0x000e220000000a00 */
[C-C-:B------:R-:W-:Y:S01]  /*00b0*/  IMAD R6, R0.reuse, 0x3, R3.reuse ;  /* 0x0000000300067824 */ /* 0x140fe200078e0203 */
[----:B------:R-:W-:Y:S01]  /*00c0*/  MOV R24, RZ ;  /* 0x000000ff00187202 */ /* 0x000fe20000000f00 */
[C-C-:B------:R-:W-:Y:S01]  /*00d0*/  IMAD R7, R0.reuse, 0x5, R3.reuse ;  /* 0x0000000500077824 */ /* 0x140fe200078e0203 */
[C---:B------:R-:W-:Y:S01]  /*00e0*/  LOP3.LUT R9, R0.reuse, 0x7f8, RZ, 0xc0, !PT ;  /* 0x000007f800097812 */ /* 0x040fe200078ec0ff */
[C-C-:B------:R-:W-:Y:S01]  /*00f0*/  IMAD R8, R0.reuse, 0x7, R3.reuse ;  /* 0x0000000700087824 */ /* 0x140fe200078e0203 */
[CC--:B------:R-:W-:Y:S01]  /*0100*/  IADD3 R10, PT, PT, R0.reuse, R3.reuse, RZ ;  /* 0x00000003000a7210 */ /* 0x0c0fe20007ffe0ff */
[C---:B------:R-:W-:Y:S01]  /*0110*/  IMAD R27, R0.reuse, 0x6, R3 ;  /* 0x00000006001b7824 */ /* 0x040fe200078e0203 */
[----:B------:R-:W1:Y:S01]  /*0120*/  LDC.64 R12, c[0x0][0x388] ;  /* 0x0000e200ff0c7b82 */ /* 0x000e620000000a00 */
[----:B------:R-:W-:Y:S01]  /*0130*/  LEA R11, R0, R3, 0x2 ;  /* 0x00000003000b7211 */ /* 0x000fe200078e10ff */
[----:B0-----:R-:W-:-:S03]  /*0140*/  IMAD.WIDE.U32 R4, R2, 0x4, R4 ;  /* 0x0000000402047825 */ /* 0x001fc600078e0004 */
[----:B------:R-:W-:Y:S02]  /*0150*/  IADD3 R21, P0, PT, R4, 0x10, RZ ;  /* 0x0000001004157810 */ /* 0x000fe40007f1e0ff */
[C---:B------:R-:W-:Y:S02]  /*0160*/  LOP3.LUT R4, R0.reuse, 0xfffffff8, RZ, 0xc0, !PT ;  /* 0xfffffff800047812 */ /* 0x040fe400078ec0ff */
[----:B------:R-:W-:Y:S02]  /*0170*/  IADD3.X R26, PT, PT, RZ, R5, RZ, P0, !PT ;  /* 0x00000005ff1a7210 */ /* 0x000fe400007fe4ff */
[----:B------:R-:W-:Y:S02]  /*0180*/  LEA R5, R0, R3, 0x1 ;  /* 0x0000000300057211 */ /* 0x000fe400078e08ff */
[----:B-1----:R-:W-:-:S07]  /*0190*/  IADD3 R4, PT, PT, -R4, RZ, RZ ;  /* 0x000000ff04047210 */ /* 0x002fce0007ffe1ff */
.L_x_1:
[--C-:B------:R-:W-:Y:S01]  /*01a0*/  IMAD.WIDE.U32 R22, R3, 0x4, R12.reuse ;  /* 0x0000000403167825 */ /* 0x100fe200078e000c */
[----:B------:R-:W-:Y:S02]  /*01b0*/  MOV R14, R21 ;  /* 0x00000015000e7202 */ /* 0x000fe40000000f00 */
[----:B------:R-:W-:Y:S01]  /*01c0*/  MOV R15, R26 ;  /* 0x0000001a000f7202 */ /* 0x000fe20000000f00 */
[--C-:B------:R-:W-:Y:S02]  /*01d0*/  IMAD.WIDE.U32 R18, R10, 0x4, R12.reuse ;  /* 0x000000040a127825 */ /* 0x100fe400078e000c */
[----:B------:R-:W2:Y:S02]  /*01e0*/  LDG.E R23, desc[UR4][R22.64] ;  /* 0x0000000416177981 */ /* 0x000ea4000c1e1900 */
[--C-:B------:R-:W-:Y:S02]  /*01f0*/  IMAD.WIDE.U32 R16, R5, 0x4, R12.reuse ;  /* 0x0000000405107825 */ /* 0x100fe400078e000c */
[----:B------:R-:W3:Y:S02]  /*0200*/  LDG.E R18, desc[UR4][R18.64] ;  /* 0x0000000412127981 */ /* 0x000ee4000c1e1900 */
[----:B------:R-:W-:-:S02]  /*0210*/  IMAD.WIDE.U32 R20, R6, 0x4, R12 ;  /* 0x0000000406147825 */ /* 0x000fc400078e000c */
[----:B------:R-:W3:Y:S04]  /*0220*/  LDG.E R25, desc[UR4][R14.64+-0xc] ;  /* 0xfffff4040e197981 */ /* 0x000ee8000c1e1900 */
[----:B------:R-:W2:Y:S04]  /*0230*/  LDG.E R22, desc[UR4][R14.64+-0x10] ;  /* 0xfffff0040e167981 */ /* 0x000ea8000c1e1900 */
[----:B------:R-:W4:Y:S04]  /*0240*/  LDG.E R16, desc[UR4][R16.64] ;  /* 0x0000000410107981 */ /* 0x000f28000c1e1900 */
[----:B------:R-:W4:Y:S04]  /*0250*/  LDG.E R29, desc[UR4][R14.64+-0x8] ;  /* 0xfffff8040e1d7981 */ /* 0x000f28000c1e1900 */
[----:B------:R-:W5:Y:S04]  /*0260*/  LDG.E R21, desc[UR4][R20.64] ;  /* 0x0000000414157981 */ /* 0x000f68000c1e1900 */
[----:B------:R-:W5:Y:S04]  /*0270*/  LDG.E R26, desc[UR4][R14.64+-0x4] ;  /* 0xfffffc040e1a7981 */ /* 0x000f68000c1e1900 */
[----:B------:R-:W5:Y:S01]  /*0280*/  LDG.E R20, desc[UR4][R14.64+0x8] ;  /* 0x000008040e147981 */ /* 0x000f62000c1e1900 */
[----:B--2---:R-:W-:-:S02]  /*0290*/  IMAD R24, R22, R23, R24 ;  /* 0x0000001716187224 */ /* 0x004fc400078e0218 */
[----:B------:R-:W-:-:S04]  /*02a0*/  IMAD.WIDE.U32 R22, R11, 0x4, R12 ;  /* 0x000000040b167825 */ /* 0x000fc800078e000c */
[----:B---3--:R-:W-:Y:S02]  /*02b0*/  IMAD R28, R25, R18, R24 ;  /* 0x00000012191c7224 */ /* 0x008fe400078e0218 */
[----:B------:R-:W-:Y:S01]  /*02c0*/  IMAD.WIDE.U32 R24, R7, 0x4, R12 ;  /* 0x0000000407187825 */ /* 0x000fe200078e000c */
[----:B------:R-:W2:Y:S03]  /*02d0*/  LDG.E R22, desc[UR4][R22.64] ;  /* 0x0000000416167981 */ /* 0x000ea6000c1e1900 */
[----:B----4-:R-:W-:Y:S02]  /*02e0*/  IMAD R28, R29, R16, R28 ;  /* 0x000000101d1c7224 */ /* 0x010fe400078e021c */
[----:B------:R-:W2:Y:S01]  /*02f0*/  LDG.E R29, desc[UR4][R14.64] ;  /* 0x000000040e1d7981 */ /* 0x000ea2000c1e1900 */
[----:B------:R-:W-:-:S03]  /*0300*/  IMAD.WIDE.U32 R16, R27, 0x4, R12 ;  /* 0x000000041b107825 */ /* 0x000fc600078e000c */
[----:B------:R-:W3:Y:S01]  /*0310*/  LDG.E R24, desc[UR4][R24.64] ;  /* 0x0000000418187981 */ /* 0x000ee2000c1e1900 */
[----:B-----5:R-:W-:-:S03]  /*0320*/  IMAD R26, R26, R21, R28 ;  /* 0x000000151a1a7224 */ /* 0x020fc600078e021c */
[----:B------:R-:W3:Y:S01]  /*0330*/  LDG.E R21, desc[UR4][R14.64+0x4] ;  /* 0x000004040e157981 */ /* 0x000ee2000c1e1900 */
[----:B------:R-:W-:-:S03]  /*0340*/  IMAD.WIDE.U32 R18, R8, 0x4, R12 ;  /* 0x0000000408127825 */ /* 0x000fc600078e000c */
[----:B------:R-:W4:Y:S04]  /*0350*/  LDG.E R17, desc[UR4][R16.64] ;  /* 0x0000000410117981 */ /* 0x000f28000c1e1900 */
[----:B------:R-:W5:Y:S04]  /*0360*/  LDG.E R18, desc[UR4][R18.64] ;  /* 0x0000000412127981 */ /* 0x000f68000c1e1900 */
[----:B------:R-:W5:Y:S01]  /*0370*/  LDG.E R23, desc[UR4][R14.64+0xc] ;  /* 0x00000c040e177981 */ /* 0x000f62000c1e1900 */
[----:B------:R-:W-:-:S04]  /*0380*/  IADD3 R4, PT, PT, R4, 0x8, RZ ;  /* 0x0000000804047810 */ /* 0x000fc80007ffe0ff */
[----:B------:R-:W-:Y:S01]  /*0390*/  ISETP.NE.AND P0, PT, R4, RZ, PT ;  /* 0x000000ff0400720c */ /* 0x000fe20003f05270 */
[----:B------:R-:W-:-:S04]  /*03a0*/  IMAD.WIDE.U32 R12, R0, 0x20, R12 ;  /* 0x00000020000c7825 */ /* 0x000fc800078e000c */
[----:B--2---:R-:W-:-:S04]  /*03b0*/  IMAD R22, R29, R22, R26 ;  /* 0x000000161d167224 */ /* 0x004fc800078e021a */
[----:B---3--:R-:W-:Y:S01]  /*03c0*/  IMAD R22, R21, R24, R22 ;  /* 0x0000001815167224 */ /* 0x008fe200078e0216 */
[----:B------:R-:W-:-:S03]  /*03d0*/  IADD3 R21, P1, PT, R14, 0x20, RZ ;  /* 0x000000200e157810 */ /* 0x000fc60007f3e0ff */
[----:B----4-:R-:W-:Y:S01]  /*03e0*/  IMAD R20, R20, R17, R22 ;  /* 0x0000001114147224 */ /* 0x010fe200078e0216 */
[----:B------:R-:W-:-:S03]  /*03f0*/  IADD3.X R26, PT, PT, RZ, R15, RZ, P1, !PT ;  /* 0x0000000fff1a7210 */ /* 0x000fc60000ffe4ff */
[----:B-----5:R-:W-:Y:S01]  /*0400*/  IMAD R24, R23, R18, R20 ;  /* 0x0000001217187224 */ /* 0x020fe200078e0214 */
[----:B------:R-:W-:Y:S06]  /*0410*/  @P0 BRA `(.L_x_1) ;  /* 0xfffffffc00600947 */ /* 0x000fec000383ffff */
.L_x_0:
[----:B------:R-:W-:-:S13]  /*0420*/  LOP3.LUT P0, R4, R0, 0x7, RZ, 0xc0, !PT ;  /* 0x0000000700047812 */ /* 0x000fda000780c0ff */
[----:B------:R-:W-:Y:S05]  /*0430*/  @!P0 BRA `(.L_x_2) ;  /* 0x00000004000c8947 */ /* 0x000fea0003800000 */
[----:B------:R-:W-:Y:S02]  /*0440*/  ISETP.GE.U32.AND P1, PT, R4, 0x4, PT ;  /* 0x000000040400780c */ /* 0x000fe40003f26070 */
[----:B------:R-:W-:-:S04]  /*0450*/  LOP3.LUT R18, R0, 0x3, RZ, 0xc0, !PT ;  /* 0x0000000300127812 */ /* 0x000fc800078ec0ff */
[----:B------:R-:W-:-:S07]  /*0460*/  ISETP.NE.AND P0, PT, R18, RZ, PT ;  /* 0x000000ff1200720c */ /* 0x000fce0003f05270 */
[----:B------:R-:W-:Y:S06]  /*0470*/  @!P1 BRA `(.L_x_3) ;  /* 0x0000000000789947 */ /* 0x000fec0003800000 */
[----:B------:R-:W0:Y:S01]  /*0480*/  LDC.64 R14, c[0x0][0x380] ;  /* 0x0000e000ff0e7b82 */ /* 0x000e220000000a00 */
[----:B------:R-:W1:Y:S01]  /*0490*/  LDCU.64 UR6, c[0x0][0x380] ;  /* 0x00007000ff0677ac */ /* 0x000e620008000a00 */
[-C--:B------:R-:W-:Y:S01]  /*04a0*/  IMAD R17, R9, R0.reuse, R3 ;  /* 0x0000000009117224 */ /* 0x080fe200078e0203 */
[CC--:B------:R-:W-:Y:S02]  /*04b0*/  IADD3 R7, PT, PT, R2.reuse, R9.reuse, RZ ;  /* 0x0000000902077210 */ /* 0x0c0fe40007ffe0ff */
[----:B------:R-:W-:Y:S02]  /*04c0*/  IADD3 R8, P1, PT, R2, R9, RZ ;  /* 0x0000000902087210 */ /* 0x000fe40007f3e0ff */
[-C--:B------:R-:W-:Y:S01]  /*04d0*/  IADD3 R13, PT, PT, R17, R0.reuse, RZ ;  /* 0x00000000110d7210 */ /* 0x080fe20007ffe0ff */
[----:B------:R-:W2:Y:S03]  /*04e0*/  LDC.64 R4, c[0x0][0x388] ;  /* 0x0000e200ff047b82 */ /* 0x000ea60000000a00 */
[----:B------:R-:W-:Y:S01]  /*04f0*/  IADD3 R19, PT, PT, R13, R0, RZ ;  /* 0x000000000d137210 */ /* 0x000fe20007ffe0ff */
[----:B0-----:R-:W-:Y:S01]  /*0500*/  IMAD.WIDE.U32 R14, R7, 0x4, R14 ;  /* 0x00000004070e7825 */ /* 0x001fe200078e000e */
[----:B------:R-:W-:-:S02]  /*0510*/  IADD3.X R7, PT, PT, RZ, RZ, RZ, P1, !PT ;  /* 0x000000ffff077210 */ /* 0x000fc40000ffe4ff */
[----:B-1----:R-:W-:-:S03]  /*0520*/  LEA R6, P1, R8, UR6, 0x2 ;  /* 0x0000000608067c11 */ /* 0x002fc6000f8210ff */
[----:B------:R-:W3:Y:S01]  /*0530*/  LDG.E R15, desc[UR4][R14.64] ;  /* 0x000000040e0f7981 */ /* 0x000ee2000c1e1900 */
[----:B------:R-:W-:Y:S01]  /*0540*/  LEA.HI.X R7, R8, UR7, R7, 0x2, P1 ;  /* 0x0000000708077c11 */ /* 0x000fe200088f1407 */
[----:B--2---:R-:W-:-:S04]  /*0550*/  IMAD.WIDE.U32 R16, R17, 0x4, R4 ;  /* 0x0000000411107825 */ /* 0x004fc800078e0004 */
[--C-:B------:R-:W-:Y:S01]  /*0560*/  IMAD.WIDE.U32 R10, R13, 0x4, R4.reuse ;  /* 0x000000040d0a7825 */ /* 0x100fe200078e0004 */
[----:B------:R-:W2:Y:S03]  /*0570*/  LDG.E R8, desc[UR4][R6.64+0x4] ;  /* 0x0000040406087981 */ /* 0x000ea6000c1e1900 */
[C---:B------:R-:W-:Y:S01]  /*0580*/  IMAD.WIDE.U32 R12, R19.reuse, 0x4, R4 ;  /* 0x00000004130c7825 */ /* 0x040fe200078e0004 */
[----:B------:R-:W3:Y:S01]  /*0590*/  LDG.E R16, desc[UR4][R16.64] ;  /* 0x0000000410107981 */ /* 0x000ee2000c1e1900 */
[----:B------:R-:W-:-:S03]  /*05a0*/  IADD3 R19, PT, PT, R19, R0, RZ ;  /* 0x0000000013137210 */ /* 0x000fc60007ffe0ff */
[----:B------:R-:W2:Y:S02]  /*05b0*/  LDG.E R10, desc[UR4][R10.64] ;  /* 0x000000040a0a7981 */ /* 0x000ea4000c1e1900 */
[----:B------:R-:W-:Y:S02]  /*05c0*/  IMAD.WIDE.U32 R4, R19, 0x4, R4 ;  /* 0x0000000413047825 */ /* 0x000fe400078e0004 */
[----:B------:R-:W4:Y:S04]  /*05d0*/  LDG.E R12, desc[UR4][R12.64] ;  /* 0x000000040c0c7981 */ /* 0x000f28000c1e1900 */
[----:B------:R-:W4:Y:S04]  /*05e0*/  LDG.E R19, desc[UR4][R6.64+0x8] ;  /* 0x0000080406137981 */ /* 0x000f28000c1e1900 */
[----:B------:R-:W5:Y:S04]  /*05f0*/  LDG.E R21, desc[UR4][R6.64+0xc] ;  /* 0x00000c0406157981 */ /* 0x000f68000c1e1900 */
[----:B------:R-:W5:Y:S01]  /*0600*/  LDG.E R4, desc[UR4][R4.64] ;  /* 0x0000000404047981 */ /* 0x000f62000c1e1900 */
[----:B------:R-:W-:Y:S01]  /*0610*/  IADD3 R9, PT, PT, R9, 0x4, RZ ;  /* 0x0000000409097810 */ /* 0x000fe20007ffe0ff */
[----:B---3--:R-:W-:-:S04]  /*0620*/  IMAD R15, R15, R16, R24 ;  /* 0x000000100f0f7224 */ /* 0x008fc800078e0218 */
[----:B--2---:R-:W-:-:S04]  /*0630*/  IMAD R8, R8, R10, R15 ;  /* 0x0000000a08087224 */ /* 0x004fc800078e020f */
[----:B----4-:R-:W-:-:S04]  /*0640*/  IMAD R8, R19, R12, R8 ;  /* 0x0000000c13087224 */ /* 0x010fc800078e0208 */
[----:B-----5:R-:W-:-:S07]  /*0650*/  IMAD R24, R21, R4, R8 ;  /* 0x0000000415187224 */ /* 0x020fce00078e0208 */
.L_x_3:
[----:B------:R-:W-:Y:S05]  /*0660*/  @!P0 BRA `(.L_x_2) ;  /* 0x0000000000808947 */ /* 0x000fea0003800000 */
[----:B------:R-:W-:Y:S01]  /*0670*/  ISETP.NE.AND P1, PT, R18, 0x1, PT ;  /* 0x000000011200780c */ /* 0x000fe20003f25270 */
[----:B------:R-:W0:Y:S01]  /*0680*/  LDC.64 R14, c[0x0][0x380] ;  /* 0x0000e000ff0e7b82 */ /* 0x000e220000000a00 */
[----:B------:R-:W-:-:S04]  /*0690*/  LOP3.LUT R8, R0, 0x1, RZ, 0xc0, !PT ;  /* 0x0000000100087812 */ /* 0x000fc800078ec0ff */
[----:B------:R-:W-:-:S03]  /*06a0*/  ISETP.NE.U32.AND P0, PT, R8, 0x1, PT ;  /* 0x000000010800780c */ /* 0x000fc60003f05070 */
[----:B------:R-:W1:Y:S04]  /*06b0*/  LDC.64 R12, c[0x0][0x388] ;  /* 0x0000e200ff0c7b82 */ /* 0x000e680000000a00 */
[CC--:B------:R-:W-:Y:S01]  /*06c0*/  @P1 IADD3 R17, PT, PT, R2.reuse, R9.reuse, RZ ;  /* 0x0000000902111210 */ /* 0x0c0fe20007ffe0ff */
[CC--:B------:R-:W-:Y:S01]  /*06d0*/  @P1 IMAD R19, R9.reuse, R0.reuse, R3 ;  /* 0x0000000009131224 */ /* 0x0c0fe200078e0203 */
[----:B------:R-:W-:Y:S02]  /*06e0*/  @P1 IADD3 R8, P2, PT, R2, R9, RZ ;  /* 0x0000000902081210 */ /* 0x000fe40007f5e0ff */
[----:B------:R-:W2:Y:S01]  /*06f0*/  @P1 LDC.64 R10, c[0x0][0x380] ;  /* 0x0000e000ff0a1b82 */ /* 0x000ea20000000a00 */
[----:B------:R-:W-:Y:S02]  /*0700*/  @P1 IADD3 R9, PT, PT, R9, 0x2, RZ ;  /* 0x0000000209091810 */ /* 0x000fe40007ffe0ff */
[----:B------:R-:W-:-:S02]  /*0710*/  @P1 IADD3 R21, PT, PT, R19, R0, RZ ;  /* 0x0000000013151210 */ /* 0x000fc40007ffe0ff */
[----:B------:R-:W-:-:S03]  /*0720*/  @P1 IADD3.X R18, PT, PT, RZ, RZ, RZ, P2, !PT ;  /* 0x000000ffff121210 */ /* 0x000fc600017fe4ff */
[----:B------:R-:W3:Y:S01]  /*0730*/  LDC.64 R6, c[0x0][0x380] ;  /* 0x0000e000ff067b82 */ /* 0x000ee20000000a00 */
[----:B0-----:R-:W-:-:S06]  /*0740*/  @P1 IMAD.WIDE.U32 R16, R17, 0x4, R14 ;  /* 0x0000000411101825 */ /* 0x001fcc00078e000e */
[----:B------:R-:W4:Y:S01]  /*0750*/  @P1 LDG.E R17, desc[UR4][R16.64] ;  /* 0x0000000410111981 */ /* 0x000f22000c1e1900 */
[----:B------:R-:W0:Y:S01]  /*0760*/  LDC.64 R4, c[0x0][0x388] ;  /* 0x0000e200ff047b82 */ /* 0x000e220000000a00 */
[----:B-1----:R-:W-:-:S04]  /*0770*/  @P1 IMAD.WIDE.U32 R14, R19, 0x4, R12 ;  /* 0x00000004130e1825 */ /* 0x002fc800078e000c */
[-C--:B------:R-:W-:Y:S01]  /*0780*/  @!P0 IMAD R19, R0, R9.reuse, R3 ;  /* 0x0000000900138224 */ /* 0x080fe200078e0203 */
[----:B------:R-:W-:Y:S02]  /*0790*/  @!P0 IADD3 R9, PT, PT, R2, R9, RZ ;  /* 0x0000000902098210 */ /* 0x000fe40007ffe0ff */
[C---:B--2---:R-:W-:Y:S01]  /*07a0*/  @P1 LEA R10, P2, R8.reuse, R10, 0x2 ;  /* 0x0000000a080a1211 */ /* 0x044fe200078410ff */
[----:B------:R-:W-:Y:S01]  /*07b0*/  @P1 IMAD.WIDE.U32 R12, R21, 0x4, R12 ;  /* 0x00000004150c1825 */ /* 0x000fe200078e000c */
[----:B------:R-:W4:Y:S02]  /*07c0*/  @P1 LDG.E R14, desc[UR4][R14.64] ;  /* 0x000000040e0e1981 */ /* 0x000f24000c1e1900 */
[----:B------:R-:W-:-:S03]  /*07d0*/  @P1 LEA.HI.X R11, R8, R11, R18, 0x2, P2 ;  /* 0x0000000b080b1211 */ /* 0x000fc600010f1412 */
[----:B------:R-:W2:Y:S01]  /*07e0*/  @P1 LDG.E R12, desc[UR4][R12.64] ;  /* 0x000000040c0c1981 */ /* 0x000ea2000c1e1900 */
[----:B---3--:R-:W-:-:S03]  /*07f0*/  @!P0 IMAD.WIDE.U32 R6, R9, 0x4, R6 ;  /* 0x0000000409068825 */ /* 0x008fc600078e0006 */
[----:B------:R-:W2:Y:S04]  /*0800*/  @P1 LDG.E R10, desc[UR4][R10.64+0x4] ;  /* 0x000004040a0a1981 */ /* 0x000ea8000c1e1900 */
[----:B------:R-:W3:Y:S01]  /*0810*/  @!P0 LDG.E R7, desc[UR4][R6.64] ;  /* 0x0000000406078981 */ /* 0x000ee2000c1e1900 */
[----:B0-----:R-:W-:-:S06]  /*0820*/  @!P0 IMAD.WIDE.U32 R4, R19, 0x4, R4 ;  /* 0x0000000413048825 */ /* 0x001fcc00078e0004 */
[----:B------:R-:W3:Y:S01]  /*0830*/  @!P0 LDG.E R4, desc[UR4][R4.64] ;  /* 0x0000000404048981 */ /* 0x000ee2000c1e1900 */
[----:B----4-:R-:W-:-:S04]  /*0840*/  @P1 IMAD R17, R17, R14, R24 ;  /* 0x0000000e11111224 */ /* 0x010fc800078e0218 */
[----:B--2---:R-:W-:-:S04]  /*0850*/  @P1 IMAD R24, R10, R12, R17 ;  /* 0x0000000c0a181224 */ /* 0x004fc800078e0211 */
[----:B---3--:R-:W-:-:S07]  /*0860*/  @!P0 IMAD R24, R7, R4, R24 ;  /* 0x0000000407188224 */ /* 0x008fce00078e0218 */
.L_x_2:
[----:B------:R-:W0:Y:S01]  /*0870*/  LDC.64 R4, c[0x0][0x390] ;  /* 0x0000e400ff047b82 */ /* 0x000e220000000a00 */
[----:B------:R-:W-:-:S05]  /*0880*/  IADD3 R3, PT, PT, R2, R3, RZ ;  /* 0x0000000302037210 */ /* 0x000fca0007ffe0ff */
[----:B0-----:R-:W-:-:S05]  /*0890*/  IMAD.WIDE.U32 R2, R3, 0x4, R4 ;  /* 0x0000000403027825 */ /* 0x001fca00078e0004 */
[----:B------:R-:W-:Y:S01]  /*08a0*/  STG.E desc[UR4][R2.64], R24 ;  /* 0x0000001802007986 */ /* 0x000fe2000c101904 */
[----:B------:R-:W-:Y:S05]  /*08b0*/  EXIT ;  /* 0x000000000000794d */ /* 0x000fea0003800000 */
.L_x_4:
[----:B------:R-:W-:-:S00]  /*08c0*/  BRA `(.L_x_4) ;  /* 0xfffffffc00fc7947 */ /* 0x000fc0000383ffff */
[----:B------:R-:W-:-:S00]  /*08d0*/  NOP ;  /* 0x0000000000007918 */ /* 0x000fc00000000000 */
        /* <DEDUP_REMOVED lines=10> */
.L_x_5:


//--------------------- .nv.shared.reserved.0     --------------------------
	.section	.nv.shared.reserved.0,"aw",@nobits
	.weak		__nv_reservedSMEM_offset_0_alias
	.size		__nv_reservedSMEM_offset_0_alias, 0, 64
	.other		__nv_reservedSMEM_offset_0_alias,@"STO_CUDA_RESERVED_SHARED STV_DEFAULT"
__nv_reservedSMEM_offset_0_alias:
	.zero		0
	.zero		64


//--------------------- .nv.constant0._Z12multMatricesPiS_S_ --------------------------
	.section	.nv.constant0._Z12multMatricesPiS_S_,"a",@progbits
	.sectionflags	@""
	.align	4
.nv.constant0._Z12multMatricesPiS_S_:
	.zero		920


//--------------------- SYMBOLS --------------------------

	.type		.nv.reservedSmem.offset0,@object
	.size		.nv.reservedSmem.offset0,0x4
